	.headerflags	@"EF_CUDA_TEXMODE_UNIFIED EF_CUDA_64BIT_ADDRESS EF_CUDA_ACCELERATORS EF_CUDA_SM90 EF_CUDA_VIRTUAL_SM(EF_CUDA_SM90)"
	.elftype	@"ET_EXEC"


//--------------------- .nv.info                  --------------------------
	.section	.nv.info,"",@"SHT_CUDA_INFO"
	.align	4


	//----- nvinfo : EIATTR_REGCOUNT
	.align		4
        /*0000*/ 	.byte	0x04, 0x2f
        /*0002*/ 	.short	(.L_3 - .L_2)
	.align		4
.L_2:
        /*0004*/ 	.word	index@(triton_poi_fused__native_batch_norm_legit_no_training_cat_leaky_relu_2)
        /*0008*/ 	.word	0x0000001c


	//----- nvinfo : EIATTR_MIN_STACK_SIZE
	.align		4
.L_3:
        /*000c*/ 	.byte	0x04, 0x12
        /*000e*/ 	.short	(.L_5 - .L_4)
	.align		4
.L_4:
        /*0010*/ 	.word	index@(triton_poi_fused__native_batch_norm_legit_no_training_cat_leaky_relu_2)
        /*0014*/ 	.word	0x00000000


	//----- nvinfo : EIATTR_FRAME_SIZE
	.align		4
.L_5:
        /*0018*/ 	.byte	0x04, 0x11
        /*001a*/ 	.short	(.L_7 - .L_6)
	.align		4
.L_6:
        /*001c*/ 	.word	index@(triton_poi_fused__native_batch_norm_legit_no_training_cat_leaky_relu_2)
        /*0020*/ 	.word	0x00000000


	//----- nvinfo : EIATTR_MIN_STACK_SIZE
	.align		4
.L_7:
        /*0024*/ 	.byte	0x04, 0x12
        /*0026*/ 	.short	(.L_9 - .L_8)
	.align		4
.L_8:
        /*0028*/ 	.word	index@(triton_poi_fused__native_batch_norm_legit_no_training_cat_leaky_relu_2)
        /*002c*/ 	.word	0x00000000
.L_9:


//--------------------- .nv.info.triton_poi_fused__native_batch_norm_legit_no_training_cat_leaky_relu_2 --------------------------
	.section	.nv.info.triton_poi_fused__native_batch_norm_legit_no_training_cat_leaky_relu_2,"",@"SHT_CUDA_INFO"
	.sectionflags	@""
	.align	4


	//----- nvinfo : EIATTR_CUDA_API_VERSION
	.align		4
        /*0000*/ 	.byte	0x04, 0x37
        /*0002*/ 	.short	(.L_11 - .L_10)
.L_10:
        /*0004*/ 	.word	0x0000007c


	//----- nvinfo : EIATTR_KPARAM_INFO
	.align		4
.L_11:
        /*0008*/ 	.byte	0x04, 0x17
        /*000a*/ 	.short	(.L_13 - .L_12)
.L_12:
        /*000c*/ 	.word	0x00000000
        /*0010*/ 	.short	0x000a
        /*0012*/ 	.short	0x0050
        /*0014*/ 	.byte	0x00, 0xf0, 0x11, 0x00


	//----- nvinfo : EIATTR_KPARAM_INFO
	.align		4
.L_13:
        /*0018*/ 	.byte	0x04, 0x17
        /*001a*/ 	.short	(.L_15 - .L_14)
.L_14:
        /*001c*/ 	.word	0x00000000
        /*0020*/ 	.short	0x0009
        /*0022*/ 	.short	0x0048
        /*0024*/ 	.byte	0x00, 0xf4, 0x21, 0x00


	//----- nvinfo : EIATTR_KPARAM_INFO
	.align		4
.L_15:
        /*0028*/ 	.byte	0x04, 0x17
        /*002a*/ 	.short	(.L_17 - .L_16)
.L_16:
        /*002c*/ 	.word	0x00000000
        /*0030*/ 	.short	0x0008
        /*0032*/ 	.short	0x0040
        /*0034*/ 	.byte	0x00, 0xf4, 0x21, 0x00


	//----- nvinfo : EIATTR_KPARAM_INFO
	.align		4
.L_17:
        /*0038*/ 	.byte	0x04, 0x17
        /*003a*/ 	.short	(.L_19 - .L_18)
.L_18:
        /*003c*/ 	.word	0x00000000
        /*0040*/ 	.short	0x0007
        /*0042*/ 	.short	0x0038
        /*0044*/ 	.byte	0x00, 0xf4, 0x21, 0x00


	//----- nvinfo : EIATTR_KPARAM_INFO
	.align		4
.L_19:
        /*0048*/ 	.byte	0x04, 0x17
        /*004a*/ 	.short	(.L_21 - .L_20)
.L_20:
        /*004c*/ 	.word	0x00000000
        /*0050*/ 	.short	0x0006
        /*0052*/ 	.short	0x0030
        /*0054*/ 	.byte	0x00, 0xf4, 0x21, 0x00


	//----- nvinfo : EIATTR_KPARAM_INFO
	.align		4
.L_21:
        /*0058*/ 	.byte	0x04, 0x17
        /*005a*/ 	.short	(.L_23 - .L_22)
.L_22:
        /*005c*/ 	.word	0x00000000
        /*0060*/ 	.short	0x0005
        /*0062*/ 	.short	0x0028
        /*0064*/ 	.byte	0x00, 0xf4, 0x21, 0x00


	//----- nvinfo : EIATTR_KPARAM_INFO
	.align		4
.L_23:
        /*0068*/ 	.byte	0x04, 0x17
        /*006a*/ 	.short	(.L_25 - .L_24)
.L_24:
        /*006c*/ 	.word	0x00000000
        /*0070*/ 	.short	0x0004
        /*0072*/ 	.short	0x0020
        /*0074*/ 	.byte	0x00, 0xf4, 0x21, 0x00


	//----- nvinfo : EIATTR_KPARAM_INFO
	.align		4
.L_25:
        /*0078*/ 	.byte	0x04, 0x17
        /*007a*/ 	.short	(.L_27 - .L_26)
.L_26:
        /*007c*/ 	.word	0x00000000
        /*0080*/ 	.short	0x0003
        /*0082*/ 	.short	0x0018
        /*0084*/ 	.byte	0x00, 0xf4, 0x21, 0x00


	//----- nvinfo : EIATTR_KPARAM_INFO
	.align		4
.L_27:
        /*0088*/ 	.byte	0x04, 0x17
        /*008a*/ 	.short	(.L_29 - .L_28)
.L_28:
        /*008c*/ 	.word	0x00000000
        /*0090*/ 	.short	0x0002
        /*0092*/ 	.short	0x0010
        /*0094*/ 	.byte	0x00, 0xf4, 0x21, 0x00


	//----- nvinfo : EIATTR_KPARAM_INFO
	.align		4
.L_29:
        /*0098*/ 	.byte	0x04, 0x17
        /*009a*/ 	.short	(.L_31 - .L_30)
.L_30:
        /*009c*/ 	.word	0x00000000
        /*00a0*/ 	.short	0x0001
        /*00a2*/ 	.short	0x0008
        /*00a4*/ 	.byte	0x00, 0xf4, 0x21, 0x00


	//----- nvinfo : EIATTR_KPARAM_INFO
	.align		4
.L_31:
        /*00a8*/ 	.byte	0x04, 0x17
        /*00aa*/ 	.short	(.L_33 - .L_32)
.L_32:
        /*00ac*/ 	.word	0x00000000
        /*00b0*/ 	.short	0x0000
        /*00b2*/ 	.short	0x0000
        /*00b4*/ 	.byte	0x00, 0xf4, 0x21, 0x00


	//----- nvinfo : EIATTR_SPARSE_MMA_MASK
	.align		4
.L_33:
        /*00b8*/ 	.byte	0x03, 0x50
        /*00ba*/ 	.short	0x0000


	//----- nvinfo : EIATTR_MAXREG_COUNT
	.align		4
        /*00bc*/ 	.byte	0x03, 0x1b
        /*00be*/ 	.short	0x00ff


	//----- nvinfo : EIATTR_EXIT_INSTR_OFFSETS
	.align		4
        /*00c0*/ 	.byte	0x04, 0x1c
        /*00c2*/ 	.short	(.L_35 - .L_34)


	//   ....[0]....
.L_34:
        /*00c4*/ 	.word	0x000005d0


	//----- nvinfo : EIATTR_REQNTID
	.align		4
.L_35:
        /*00c8*/ 	.byte	0x04, 0x10
        /*00ca*/ 	.short	(.L_37 - .L_36)
.L_36:
        /*00cc*/ 	.word	0x00000080
        /*00d0*/ 	.word	0x00000001
        /*00d4*/ 	.word	0x00000001


	//----- nvinfo : EIATTR_CBANK_PARAM_SIZE
	.align		4
.L_37:
        /*00d8*/ 	.byte	0x03, 0x19
        /*00da*/ 	.short	0x0054


	//----- nvinfo : EIATTR_PARAM_CBANK
	.align		4
        /*00dc*/ 	.byte	0x04, 0x0a
        /*00de*/ 	.short	(.L_39 - .L_38)
	.align		4
.L_38:
        /*00e0*/ 	.word	index@(.nv.constant0.triton_poi_fused__native_batch_norm_legit_no_training_cat_leaky_relu_2)
        /*00e4*/ 	.short	0x0210
        /*00e6*/ 	.short	0x0054


	//----- nvinfo : EIATTR_SW_WAR
	.align		4
.L_39:
        /*00e8*/ 	.byte	0x04, 0x36
        /*00ea*/ 	.short	(.L_41 - .L_40)
.L_40:
        /*00ec*/ 	.word	0x00000008
.L_41:


//--------------------- .nv.callgraph             --------------------------
	.section	.nv.callgraph,"",@"SHT_CUDA_CALLGRAPH"
	.align	4
	.sectionentsize	8
	.align		4
        /*0000*/ 	.word	0x00000000
	.align		4
        /*0004*/ 	.word	0xffffffff
	.align		4
        /*0008*/ 	.word	0x00000000
	.align		4
        /*000c*/ 	.word	0xfffffffe
	.align		4
        /*0010*/ 	.word	0x00000000
	.align		4
        /*0014*/ 	.word	0xfffffffd
	.align		4
        /*0018*/ 	.word	0x00000000
	.align		4
        /*001c*/ 	.word	0xfffffffc


//--------------------- .nv.constant4             --------------------------
	.section	.nv.constant4,"a",@progbits
	.align	8
	.align		8
.nv.constant4:
        /*0000*/ 	.dword	_$_str
	.align		8
        /*0008*/ 	.dword	_$_str_$_2


//--------------------- .text.triton_poi_fused__native_batch_norm_legit_no_training_cat_leaky_relu_2 --------------------------
	.section	.text.triton_poi_fused__native_batch_norm_legit_no_training_cat_leaky_relu_2,"ax",@progbits
	.align	128
        .global         triton_poi_fused__native_batch_norm_legit_no_training_cat_leaky_relu_2
        .type           triton_poi_fused__native_batch_norm_legit_no_training_cat_leaky_relu_2,@function
        .size           triton_poi_fused__native_batch_norm_legit_no_training_cat_leaky_relu_2,(.L_x_1 - triton_poi_fused__native_batch_norm_legit_no_training_cat_leaky_relu_2)
        .other          triton_poi_fused__native_batch_norm_legit_no_training_cat_leaky_relu_2,@"STO_CUDA_ENTRY STV_DEFAULT"
triton_poi_fused__native_batch_norm_legit_no_training_cat_leaky_relu_2:
.text.triton_poi_fused__native_batch_norm_legit_no_training_cat_leaky_relu_2:
[----:B------:R-:W-:Y:S01]  /*0000*/  LDC R1, c[0x0][0x28] ;  /* 0x00000a00ff017b82 */ /* 0x000fe20000000800 */
[----:B------:R-:W1:Y:S07]  /*0010*/  S2R R0, SR_TID.X ;  /* 0x0000000000007919 */ /* 0x000e6e0000002100 */
[----:B------:R-:W2:Y:S01]  /*0020*/  LDC.64 R4, c[0x0][0x240] ;  /* 0x00009000ff047b82 */ /* 0x000ea20000000a00 */
[----:B------:R-:W-:Y:S01]  /*0030*/  ULDC.64 UR4, c[0x0][0x208] ;  /* 0x0000820000047ab9 */ /* 0x000fe20000000a00 */
[----:B------:R-:W3:Y:S06]  /*0040*/  S2R R3, SR_CTAID.X ;  /* 0x0000000000037919 */ /* 0x000eec0000002500 */
[----:B------:R-:W4:Y:S08]  /*0050*/  LDC.64 R10, c[0x0][0x228] ;  /* 0x00008a00ff0a7b82 */ /* 0x000f300000000a00 */
[----:B------:R-:W5:Y:S08]  /*0060*/  LDC.64 R8, c[0x0][0x230] ;  /* 0x00008c00ff087b82 */ /* 0x000f700000000a00 */
[----:B------:R-:W4:Y:S01]  /*0070*/  LDC.64 R22, c[0x0][0x220] ;  /* 0x00008800ff167b82 */ /* 0x000f220000000a00 */
[----:B-1----:R-:W-:-:S07]  /*0080*/  IMAD.SHL.U32 R0, R0, 0x2, RZ ;  /* 0x0000000200007824 */ /* 0x002fce00078e00ff */
[----:B------:R-:W1:Y:S01]  /*0090*/  LDC.64 R20, c[0x0][0x218] ;  /* 0x00008600ff147b82 */ /* 0x000e620000000a00 */
[----:B------:R-:W-:-:S07]  /*00a0*/  LOP3.LUT R0, R0, 0xfe, RZ, 0xc0, !PT ;  /* 0x000000fe00007812 */ /* 0x000fce00078ec0ff */
[----:B------:R-:W1:Y:S01]  /*00b0*/  LDC.64 R16, c[0x0][0x238] ;  /* 0x00008e00ff107b82 */ /* 0x000e620000000a00 */
[----:B---3--:R-:W-:-:S05]  /*00c0*/  IMAD R0, R3, 0x100, R0 ;  /* 0x0000010003007824 */ /* 0x008fca00078e0200 */
[----:B------:R-:W-:Y:S02]  /*00d0*/  SHF.R.S32.HI R3, RZ, 0x1f, R0 ;  /* 0x0000001fff037819 */ /* 0x000fe40000011400 */
[----:B------:R-:W3:Y:S02]  /*00e0*/  LDC.64 R24, c[0x0][0x248] ;  /* 0x00009200ff187b82 */ /* 0x000ee40000000a00 */
[----:B------:R-:W-:-:S04]  /*00f0*/  LEA.HI R3, R3, R0, RZ, 0xa ;  /* 0x0000000003037211 */ /* 0x000fc800078f50ff */
[----:B------:R-:W-:-:S04]  /*0100*/  LOP3.LUT R7, R3, 0xfffffc00, RZ, 0xc0, !PT ;  /* 0xfffffc0003077812 */ /* 0x000fc800078ec0ff */
[----:B------:R-:W-:-:S05]  /*0110*/  IADD3 R12, R0, -R7, RZ ;  /* 0x80000007000c7210 */ /* 0x000fca0007ffe0ff */
[----:B--2---:R-:W-:-:S06]  /*0120*/  IMAD.WIDE R4, R12, 0x4, R4 ;  /* 0x000000040c047825 */ /* 0x004fcc00078e0204 */
[----:B------:R-:W2:Y:S01]  /*0130*/  LDG.E.EL.64 R4, desc[UR4][R4.64] ;  /* 0x0000000404047981 */ /* 0x000ea2000c2e1b00 */
[----:B------:R-:W-:Y:S02]  /*0140*/  LOP3.LUT R14, R12, 0xffffff00, RZ, 0xc0, !PT ;  /* 0xffffff000c0e7812 */ /* 0x000fe400078ec0ff */
[----:B------:R-:W-:Y:S02]  /*0150*/  CS2R R6, SRZ ;  /* 0x0000000000067805 */ /* 0x000fe4000001ff00 */
[----:B------:R-:W-:Y:S02]  /*0160*/  SHF.R.S32.HI R3, RZ, 0xa, R3 ;  /* 0x0000000aff037819 */ /* 0x000fe40000011403 */
[----:B------:R-:W-:Y:S02]  /*0170*/  ISETP.NE.AND P6, PT, R14, 0x200, PT ;  /* 0x000002000e00780c */ /* 0x000fe40003fc5270 */
[----:B------:R-:W-:Y:S01]  /*0180*/  ISETP.GT.AND P5, PT, R12, 0x2ff, PT ;  /* 0x000002ff0c00780c */ /* 0x000fe20003fa4270 */
[----:B------:R-:W-:Y:S01]  /*0190*/  IMAD R13, R3, 0x100, R12 ;  /* 0x00000100030d7824 */ /* 0x000fe200078e020c */
[----:B------:R-:W-:-:S03]  /*01a0*/  CS2R R2, SRZ ;  /* 0x0000000000027805 */ /* 0x000fc6000001ff00 */
[----:B----4-:R-:W-:-:S04]  /*01b0*/  IMAD.WIDE R10, R13, 0x4, R10 ;  /* 0x000000040d0a7825 */ /* 0x010fc800078e020a */
[C---:B-----5:R-:W-:Y:S02]  /*01c0*/  IMAD.WIDE R18, R13.reuse, 0x4, R8 ;  /* 0x000000040d127825 */ /* 0x060fe400078e0208 */
[----:B------:R4:W5:Y:S04]  /*01d0*/  @!P6 LDG.E.EL.64 R6, desc[UR4][R10.64+-0x800] ;  /* 0xfff800040a06e981 */ /* 0x000968000c2e1b00 */
[----:B------:R3:W5:Y:S01]  /*01e0*/  @P5 LDG.E.EL.64 R2, desc[UR4][R18.64+-0xc00] ;  /* 0xfff4000412025981 */ /* 0x000762000c2e1b00 */
[----:B------:R-:W-:Y:S02]  /*01f0*/  ISETP.NE.AND P0, PT, R14, 0x100, PT ;  /* 0x000001000e00780c */ /* 0x000fe40003f05270 */
[----:B------:R-:W-:Y:S01]  /*0200*/  CS2R R8, SRZ ;  /* 0x0000000000087805 */ /* 0x000fe2000001ff00 */
[----:B------:R-:W3:Y:S01]  /*0210*/  LDC.64 R14, c[0x0][0x250] ;  /* 0x00009400ff0e7b82 */ /* 0x000ee20000000a00 */
[----:B------:R-:W-:Y:S01]  /*0220*/  ISETP.GE.AND P1, PT, R12, 0x100, PT ;  /* 0x000001000c00780c */ /* 0x000fe20003f26270 */
[----:B0-----:R-:W-:Y:S01]  /*0230*/  IMAD.WIDE R22, R13, 0x4, R22 ;  /* 0x000000040d167825 */ /* 0x001fe200078e0216 */
[----:B----4-:R-:W-:-:S03]  /*0240*/  CS2R R10, SRZ ;  /* 0x00000000000a7805 */ /* 0x010fc6000001ff00 */
[----:B-1----:R-:W-:-:S04]  /*0250*/  IMAD.WIDE R20, R13, 0x4, R20 ;  /* 0x000000040d147825 */ /* 0x002fc800078e0214 */
[----:B------:R-:W4:Y:S01]  /*0260*/  @!P0 LDG.E.EL.64 R8, desc[UR4][R22.64+-0x400] ;  /* 0xfffc000416088981 */ /* 0x000f22000c2e1b00 */
[----:B------:R-:W-:-:S03]  /*0270*/  IMAD.WIDE R16, R12, 0x4, R16 ;  /* 0x000000040c107825 */ /* 0x000fc600078e0210 */
[----:B------:R-:W4:Y:S01]  /*0280*/  @!P1 LDG.E.EL.64 R10, desc[UR4][R20.64] ;  /* 0x00000004140a9981 */ /* 0x000f22000c2e1b00 */
[----:B---3--:R-:W-:-:S03]  /*0290*/  IMAD.WIDE R18, R12, 0x4, R24 ;  /* 0x000000040c127825 */ /* 0x008fc600078e0218 */
[----:B------:R-:W3:Y:S01]  /*02a0*/  LDG.E.EL.64 R16, desc[UR4][R16.64] ;  /* 0x0000000410107981 */ /* 0x000ee2000c2e1b00 */
[----:B------:R-:W-:-:S03]  /*02b0*/  IMAD.WIDE R14, R12, 0x4, R14 ;  /* 0x000000040c0e7825 */ /* 0x000fc600078e020e */
[----:B------:R4:W3:Y:S04]  /*02c0*/  LDG.E.EL.64 R12, desc[UR4][R18.64] ;  /* 0x00000004120c7981 */ /* 0x0008e8000c2e1b00 */
[----:B------:R-:W3:Y:S01]  /*02d0*/  LDG.E.EL.64 R14, desc[UR4][R14.64] ;  /* 0x000000040e0e7981 */ /* 0x000ee2000c2e1b00 */
[----:B--2---:R-:W-:Y:S01]  /*02e0*/  FADD R4, R4, 9.9999997473787516356e-06 ;  /* 0x3727c5ac04047421 */ /* 0x004fe20000000000 */
[----:B------:R-:W-:-:S05]  /*02f0*/  FADD R5, R5, 9.9999997473787516356e-06 ;  /* 0x3727c5ac05057421 */ /* 0x000fca0000000000 */
[----:B------:R-:W0:Y:S08]  /*0300*/  MUFU.SQRT R4, R4 ;  /* 0x0000000400047308 */ /* 0x000e300000002000 */
[----:B------:R-:W1:Y:S01]  /*0310*/  MUFU.SQRT R5, R5 ;  /* 0x0000000500057308 */ /* 0x000e620000002000 */
[----:B-----5:R-:W-:Y:S02]  /*0320*/  SEL R6, R6, RZ, !P6 ;  /* 0x000000ff06067207 */ /* 0x020fe40007000000 */
[----:B------:R-:W-:-:S02]  /*0330*/  SEL R7, R7, RZ, !P6 ;  /* 0x000000ff07077207 */ /* 0x000fc40007000000 */
[----:B0-----:R-:W-:Y:S02]  /*0340*/  FSETP.GT.AND P4, PT, R4, 8.50705917302346158658e+37, PT ;  /* 0x7e8000000400780b */ /* 0x001fe40003f84000 */
[----:B------:R-:W-:Y:S02]  /*0350*/  @P6 SEL R7, R3, RZ, P5 ;  /* 0x000000ff03076207 */ /* 0x000fe40002800000 */
[----:B------:R-:W-:Y:S01]  /*0360*/  @P6 SEL R6, R2, RZ, P5 ;  /* 0x000000ff02066207 */ /* 0x000fe20002800000 */
[----:B------:R-:W-:Y:S01]  /*0370*/  HFMA2.MMA R2, -RZ, RZ, 1.625, 0 ;  /* 0x3e800000ff027435 */ /* 0x000fe200000001ff */
[----:B------:R-:W-:Y:S02]  /*0380*/  FSETP.GEU.AND P2, PT, R4, 1.175494350822287508e-38, PT ;  /* 0x008000000400780b */ /* 0x000fe40003f4e000 */
[C---:B-1----:R-:W-:Y:S02]  /*0390*/  FSETP.GT.AND P3, PT, R5.reuse, 8.50705917302346158658e+37, PT ;  /* 0x7e8000000500780b */ /* 0x042fe40003f64000 */
[----:B------:R-:W-:-:S03]  /*03a0*/  FSETP.GEU.AND P5, PT, R5, 1.175494350822287508e-38, PT ;  /* 0x008000000500780b */ /* 0x000fc60003fae000 */
[----:B------:R-:W-:Y:S01]  /*03b0*/  @P4 FMUL R4, R4, 0.25 ;  /* 0x3e80000004044820 */ /* 0x000fe20000400000 */
[----:B----4-:R-:W-:Y:S02]  /*03c0*/  SEL R18, R9, RZ, !P0 ;  /* 0x000000ff09127207 */ /* 0x010fe40004000000 */
[C---:B------:R-:W-:Y:S02]  /*03d0*/  FSEL R3, R2.reuse, 1, P4 ;  /* 0x3f80000002037808 */ /* 0x040fe40002000000 */
[----:B------:R-:W-:Y:S01]  /*03e0*/  FSEL R2, R2, 1, P3 ;  /* 0x3f80000002027808 */ /* 0x000fe20001800000 */
[----:B------:R-:W-:Y:S01]  /*03f0*/  @!P2 FMUL R4, R4, 16777216 ;  /* 0x4b8000000404a820 */ /* 0x000fe20000400000 */
[----:B------:R-:W-:Y:S01]  /*0400*/  SEL R9, R8, RZ, !P0 ;  /* 0x000000ff08097207 */ /* 0x000fe20004000000 */
[----:B------:R-:W-:Y:S01]  /*0410*/  @P3 FMUL R5, R5, 0.25 ;  /* 0x3e80000005053820 */ /* 0x000fe20000400000 */
[----:B------:R-:W-:Y:S01]  /*0420*/  SEL R11, R11, RZ, !P1 ;  /* 0x000000ff0b0b7207 */ /* 0x000fe20004800000 */
[----:B------:R-:W-:Y:S01]  /*0430*/  @!P2 FMUL R3, R3, 16777216 ;  /* 0x4b8000000303a820 */ /* 0x000fe20000400000 */
[----:B------:R-:W-:Y:S01]  /*0440*/  SEL R10, R10, RZ, !P1 ;  /* 0x000000ff0a0a7207 */ /* 0x000fe20004800000 */
[----:B------:R-:W-:Y:S01]  /*0450*/  @!P5 FMUL R5, R5, 16777216 ;  /* 0x4b8000000505d820 */ /* 0x000fe20000400000 */
[----:B------:R-:W0:Y:S01]  /*0460*/  MUFU.RCP R4, R4 ;  /* 0x0000000400047308 */ /* 0x000e220000001000 */
[----:B------:R-:W-:Y:S01]  /*0470*/  @P1 SEL R11, R18, R7, !P0 ;  /* 0x00000007120b1207 */ /* 0x000fe20004000000 */
[----:B------:R-:W-:Y:S01]  /*0480*/  @!P5 FMUL R2, R2, 16777216 ;  /* 0x4b8000000202d820 */ /* 0x000fe20000400000 */
[----:B------:R-:W-:-:S03]  /*0490*/  @P1 SEL R10, R9, R6, !P0 ;  /* 0x00000006090a1207 */ /* 0x000fc60004000000 */
[----:B---3--:R-:W-:Y:S02]  /*04a0*/  FADD R17, -R17, R11 ;  /* 0x0000000b11117221 */ /* 0x008fe40000000100 */
[----:B------:R-:W1:Y:S01]  /*04b0*/  MUFU.RCP R5, R5 ;  /* 0x0000000500057308 */ /* 0x000e620000001000 */
[----:B------:R-:W-:Y:S01]  /*04c0*/  FADD R16, -R16, R10 ;  /* 0x0000000a10107221 */ /* 0x000fe20000000100 */
[----:B0-----:R-:W-:-:S04]  /*04d0*/  FMUL R7, R4, R3 ;  /* 0x0000000304077220 */ /* 0x001fc80000400000 */
[----:B------:R-:W-:Y:S01]  /*04e0*/  FMUL R7, R16, R7 ;  /* 0x0000000710077220 */ /* 0x000fe20000400000 */
[----:B-1----:R-:W-:-:S03]  /*04f0*/  FMUL R6, R5, R2 ;  /* 0x0000000205067220 */ /* 0x002fc60000400000 */
[----:B------:R-:W-:Y:S01]  /*0500*/  FFMA R12, R12, R7, R14 ;  /* 0x000000070c0c7223 */ /* 0x000fe2000000000e */
[----:B------:R-:W0:Y:S01]  /*0510*/  LDC.64 R2, c[0x0][0x258] ;  /* 0x00009600ff027b82 */ /* 0x000e220000000a00 */
[----:B------:R-:W-:-:S03]  /*0520*/  FMUL R6, R17, R6 ;  /* 0x0000000611067220 */ /* 0x000fc60000400000 */
[----:B------:R-:W-:Y:S01]  /*0530*/  FSETP.GT.AND P0, PT, R12, RZ, PT ;  /* 0x000000ff0c00720b */ /* 0x000fe20003f04000 */
[----:B------:R-:W-:-:S03]  /*0540*/  FFMA R13, R13, R6, R15 ;  /* 0x000000060d0d7223 */ /* 0x000fc6000000000f */
[----:B------:R-:W1:Y:S02]  /*0550*/  LDC.64 R4, c[0x0][0x210] ;  /* 0x00008400ff047b82 */ /* 0x000e640000000a00 */
[----:B------:R-:W-:-:S07]  /*0560*/  FSETP.GT.AND P1, PT, R13, RZ, PT ;  /* 0x000000ff0d00720b */ /* 0x000fce0003f24000 */
[----:B------:R-:W-:Y:S01]  /*0570*/  @!P0 FMUL R12, R12, 0.0099999997764825820923 ;  /* 0x3c23d70a0c0c8820 */ /* 0x000fe20000400000 */
[----:B0-----:R-:W-:-:S05]  /*0580*/  IMAD.WIDE R2, R0, 0x4, R2 ;  /* 0x0000000400027825 */ /* 0x001fca00078e0202 */
[----:B------:R-:W-:Y:S01]  /*0590*/  @!P1 FMUL R13, R13, 0.0099999997764825820923 ;  /* 0x3c23d70a0d0d9820 */ /* 0x000fe20000400000 */
[----:B------:R-:W-:Y:S01]  /*05a0*/  STG.E.64 desc[UR4][R2.64], R10 ;  /* 0x0000000a02007986 */ /* 0x000fe2000c101b04 */
[----:B-1----:R-:W-:-:S05]  /*05b0*/  IMAD.WIDE R4, R0, 0x4, R4 ;  /* 0x0000000400047825 */ /* 0x002fca00078e0204 */
[----:B------:R-:W-:Y:S01]  /*05c0*/  STG.E.64 desc[UR4][R4.64], R12 ;  /* 0x0000000c04007986 */ /* 0x000fe2000c101b04 */
[----:B------:R-:W-:Y:S05]  /*05d0*/  EXIT ;  /* 0x000000000000794d */ /* 0x000fea0003800000 */
.L_x_0:
[----:B------:R-:W-:-:S00]  /*05e0*/  BRA `(.L_x_0) ;  /* 0xfffffffc00fc7947 */ /* 0x000fc0000383ffff */
[----:B------:R-:W-:-:S00]  /*05f0*/  NOP ;  /* 0x0000000000007918 */ /* 0x000fc00000000000 */
        /* <DEDUP_REMOVED lines=8> */
.L_x_1:


//--------------------- .nv.global.init           --------------------------
	.section	.nv.global.init,"aw",@progbits
.nv.global.init:
	.type		_$_str,@object
	.size		_$_str,(_$_str_$_2 - _$_str)
_$_str:
        /*0000*/ 	.byte	0x5f, 0x5f, 0x43, 0x55, 0x44, 0x41, 0x5f, 0x46, 0x54, 0x5a, 0x00
	.type		_$_str_$_2,@object
	.size		_$_str_$_2,(.L_1 - _$_str_$_2)
_$_str_$_2:
        /*000b*/ 	.byte	0x5f, 0x5f, 0x43, 0x55, 0x44, 0x41, 0x5f, 0x50, 0x52, 0x45, 0x43, 0x5f, 0x53, 0x51, 0x52, 0x54
        /*001b*/ 	.byte	0x00
.L_1:


//--------------------- .nv.constant0.triton_poi_fused__native_batch_norm_legit_no_training_cat_leaky_relu_2 --------------------------
	.section	.nv.constant0.triton_poi_fused__native_batch_norm_legit_no_training_cat_leaky_relu_2,"a",@progbits
	.sectionflags	@""
	.align	4
.nv.constant0.triton_poi_fused__native_batch_norm_legit_no_training_cat_leaky_relu_2:
	.zero		612
